//
// Generated by NVIDIA NVVM Compiler
//
// Compiler Build ID: CL-36424714
// Cuda compilation tools, release 13.0, V13.0.88
// Based on NVVM 20.0.0
//

.version 9.0
.target sm_100
.address_size 64

	// .globl	_Z13heapifyKernelPiii

.visible .entry _Z13heapifyKernelPiii(
	.param .u64 .ptr .align 1 _Z13heapifyKernelPiii_param_0,
	.param .u32 _Z13heapifyKernelPiii_param_1,
	.param .u32 _Z13heapifyKernelPiii_param_2
)
{
	.reg .pred 	%p<6>;
	.reg .b32 	%r<22>;
	.reg .b64 	%rd<11>;

	ld.param.u64 	%rd4, [_Z13heapifyKernelPiii_param_0];
	ld.param.u32 	%r9, [_Z13heapifyKernelPiii_param_1];
	ld.param.u32 	%r10, [_Z13heapifyKernelPiii_param_2];
	cvta.to.global.u64 	%rd1, %rd4;
	mov.u32 	%r11, %tid.x;
	add.s32 	%r19, %r10, %r11;
	mov.u32 	%r21, %r19;
$L__BB0_1:
	shl.b32 	%r12, %r19, 1;
	or.b32  	%r3, %r12, 1;
	add.s32 	%r4, %r12, 2;
	setp.ge.s32 	%p1, %r3, %r9;
	mul.wide.s32 	%rd5, %r12, 4;
	add.s64 	%rd2, %rd1, %rd5;
	mul.wide.s32 	%rd6, %r19, 4;
	sub.s64 	%rd3, %rd2, %rd6;
	@%p1 bra 	$L__BB0_3;
	ld.global.u32 	%r13, [%rd2+4];
	ld.global.u32 	%r14, [%rd3];
	setp.gt.s32 	%p2, %r13, %r14;
	selp.b32 	%r21, %r3, %r19, %p2;
$L__BB0_3:
	setp.ge.s32 	%p3, %r4, %r9;
	@%p3 bra 	$L__BB0_5;
	ld.global.u32 	%r15, [%rd2+8];
	mul.wide.s32 	%rd7, %r21, 4;
	add.s64 	%rd8, %rd1, %rd7;
	ld.global.u32 	%r16, [%rd8];
	setp.gt.s32 	%p4, %r15, %r16;
	selp.b32 	%r21, %r4, %r21, %p4;
$L__BB0_5:
	setp.eq.s32 	%p5, %r21, %r19;
	@%p5 bra 	$L__BB0_7;
	ld.global.u32 	%r17, [%rd3];
	mul.wide.s32 	%rd9, %r21, 4;
	add.s64 	%rd10, %rd1, %rd9;
	ld.global.u32 	%r18, [%rd10];
	st.global.u32 	[%rd3], %r18;
	st.global.u32 	[%rd10], %r17;
	mov.u32 	%r19, %r21;
	bra.uni 	$L__BB0_1;
$L__BB0_7:
	ret;

}


// ===== COMPILED SASS (sm_100) =====

	.target	sm_100

	.elftype	@"ET_EXEC"


//--------------------- .note.nv.tkinfo           --------------------------
	.section	.note.nv.tkinfo,"",@"SHT_NOTE"
	.sectionflags	@"SHF_NOTE_NV_TKINFO"
	.tkinfo
        /*0018*/ 	.word	0x00000002
        /*0030*/ 	.string	""
        /*0030*/ 	.string	"ptxas"
        /*0030*/ 	.string	"Cuda compilation tools, release 13.0, V13.0.88"
        /*0030*/ 	.string	"Build cuda_13.0.r13.0/compiler.36424714_0"
        /*0030*/ 	.string	"-arch sm_100 -m 64 "



//--------------------- .note.nv.cuinfo           --------------------------
	.section	.note.nv.cuinfo,"",@"SHT_NOTE"
	.sectionflags	@"SHF_NOTE_NV_CUINFO"
        /*0018*/ 	.short	0x0002
        /*001a*/ 	.short	0x0064
        /*001c*/ 	.short	0x0082
	.zero		2


//--------------------- .nv.info                  --------------------------
	.section	.nv.info,"",@"SHT_CUDA_INFO"
	.align	4


	//----- nvinfo : EIATTR_REGCOUNT
	.align		4
        /*0000*/ 	.byte	0x04, 0x2f
        /*0002*/ 	.short	(.L_1 - .L_0)
	.align		4
.L_0:
        /*0004*/ 	.word	index@(_Z13heapifyKernelPiii)
        /*0008*/ 	.word	0x00000012


	//----- nvinfo : EIATTR_FRAME_SIZE
	.align		4
.L_1:
        /*000c*/ 	.byte	0x04, 0x11
        /*000e*/ 	.short	(.L_3 - .L_2)
	.align		4
.L_2:
        /*0010*/ 	.word	index@(_Z13heapifyKernelPiii)
        /*0014*/ 	.word	0x00000000


	//----- nvinfo : EIATTR_MIN_STACK_SIZE
	.align		4
.L_3:
        /*0018*/ 	.byte	0x04, 0x12
        /*001a*/ 	.short	(.L_5 - .L_4)
	.align		4
.L_4:
        /*001c*/ 	.word	index@(_Z13heapifyKernelPiii)
        /*0020*/ 	.word	0x00000000
.L_5:


//--------------------- .nv.compat                --------------------------
	.section	.nv.compat,"",@"SHT_CUDA_COMPAT_INFO"
	.align	4
        /*0000*/ 	.byte	0x02, 0x09, 0x00, 0x00, 0x02, 0x02, 0x01, 0x00, 0x02, 0x05, 0x05, 0x00, 0x03, 0x07, 0x01, 0x01
        /*0010*/ 	.byte	0x02, 0x03, 0x00, 0x00, 0x02, 0x06, 0x01, 0x00, 0x04, 0x0b, 0x08, 0x00, 0x09, 0x00, 0x00, 0x00
        /*0020*/ 	.byte	0x00, 0x00, 0x00, 0x00


//--------------------- .nv.info._Z13heapifyKernelPiii --------------------------
	.section	.nv.info._Z13heapifyKernelPiii,"",@"SHT_CUDA_INFO"
	.sectionflags	@""
	.align	4


	//----- nvinfo : EIATTR_CUDA_API_VERSION
	.align		4
        /*0000*/ 	.byte	0x04, 0x37
        /*0002*/ 	.short	(.L_7 - .L_6)
.L_6:
        /*0004*/ 	.word	0x00000082


	//----- nvinfo : EIATTR_KPARAM_INFO
	.align		4
.L_7:
        /*0008*/ 	.byte	0x04, 0x17
        /*000a*/ 	.short	(.L_9 - .L_8)
.L_8:
        /*000c*/ 	.word	0x00000000
        /*0010*/ 	.short	0x0002
        /*0012*/ 	.short	0x000c
        /*0014*/ 	.byte	0x00, 0xf0, 0x11, 0x00


	//----- nvinfo : EIATTR_KPARAM_INFO
	.align		4
.L_9:
        /*0018*/ 	.byte	0x04, 0x17
        /*001a*/ 	.short	(.L_11 - .L_10)
.L_10:
        /*001c*/ 	.word	0x00000000
        /*0020*/ 	.short	0x0001
        /*0022*/ 	.short	0x0008
        /*0024*/ 	.byte	0x00, 0xf0, 0x11, 0x00


	//----- nvinfo : EIATTR_KPARAM_INFO
	.align		4
.L_11:
        /*0028*/ 	.byte	0x04, 0x17
        /*002a*/ 	.short	(.L_13 - .L_12)
.L_12:
        /*002c*/ 	.word	0x00000000
        /*0030*/ 	.short	0x0000
        /*0032*/ 	.short	0x0000
        /*0034*/ 	.byte	0x00, 0xf5, 0x21, 0x00


	//----- nvinfo : EIATTR_SPARSE_MMA_MASK
	.align		4
.L_13:
        /*0038*/ 	.byte	0x03, 0x50
        /*003a*/ 	.short	0x0000


	//----- nvinfo : EIATTR_MAXREG_COUNT
	.align		4
        /*003c*/ 	.byte	0x03, 0x1b
        /*003e*/ 	.short	0x00ff


	//----- nvinfo : EIATTR_MERCURY_ISA_VERSION
	.align		4
        /*0040*/ 	.byte	0x03, 0x5f
        /*0042*/ 	.short	0x0101


	//----- nvinfo : EIATTR_VRC_CTA_INIT_COUNT
	.align		4
        /*0044*/ 	.byte	0x02, 0x4a
	.zero		1
	.zero		1


	//----- nvinfo : EIATTR_EXIT_INSTR_OFFSETS
	.align		4
        /*0048*/ 	.byte	0x04, 0x1c
        /*004a*/ 	.short	(.L_15 - .L_14)


	//   ....[0]....
.L_14:
        /*004c*/ 	.word	0x000001b0


	//----- nvinfo : EIATTR_CBANK_PARAM_SIZE
	.align		4
.L_15:
        /*0050*/ 	.byte	0x03, 0x19
        /*0052*/ 	.short	0x0010


	//----- nvinfo : EIATTR_PARAM_CBANK
	.align		4
        /*0054*/ 	.byte	0x04, 0x0a
        /*0056*/ 	.short	(.L_17 - .L_16)
	.align		4
.L_16:
        /*0058*/ 	.word	index@(.nv.constant0._Z13heapifyKernelPiii)
        /*005c*/ 	.short	0x0380
        /*005e*/ 	.short	0x0010


	//----- nvinfo : EIATTR_SW_WAR
	.align		4
.L_17:
        /*0060*/ 	.byte	0x04, 0x36
        /*0062*/ 	.short	(.L_19 - .L_18)
.L_18:
        /*0064*/ 	.word	0x00000008
.L_19:


//--------------------- .nv.callgraph             --------------------------
	.section	.nv.callgraph,"",@"SHT_CUDA_CALLGRAPH"
	.align	4
	.sectionentsize	8
	.align		4
        /*0000*/ 	.word	0x00000000
	.align		4
        /*0004*/ 	.word	0xffffffff
	.align		4
        /*0008*/ 	.word	0x00000000
	.align		4
        /*000c*/ 	.word	0xfffffffe
	.align		4
        /*0010*/ 	.word	0x00000000
	.align		4
        /*0014*/ 	.word	0xfffffffd
	.align		4
        /*0018*/ 	.word	0x00000000
	.align		4
        /*001c*/ 	.word	0xfffffffc


//--------------------- .text._Z13heapifyKernelPiii --------------------------
	.section	.text._Z13heapifyKernelPiii,"ax",@progbits
	.align	128
        .global         _Z13heapifyKernelPiii
        .type           _Z13heapifyKernelPiii,@function
        .size           _Z13heapifyKernelPiii,(.L_x_2 - _Z13heapifyKernelPiii)
        .other          _Z13heapifyKernelPiii,@"STO_CUDA_ENTRY STV_DEFAULT"
_Z13heapifyKernelPiii:
.text._Z13heapifyKernelPiii:
[----:B------:R-:W-:Y:S01]  /*0000*/  LDC R1, c[0x0][0x37c] ;  /* 0x0000df00ff017b82 */ /* 0x000fe20000000800 */
[----:B------:R-:W0:Y:S01]  /*0010*/  S2R R0, SR_TID.X ;  /* 0x0000000000007919 */ /* 0x000e220000002100 */
[----:B------:R-:W0:Y:S06]  /*0020*/  LDCU UR6, c[0x0][0x38c] ;  /* 0x00007180ff0677ac */ /* 0x000e2c0008000800 */
[----:B------:R-:W1:Y:S01]  /*0030*/  LDC.64 R2, c[0x0][0x380] ;  /* 0x0000e000ff027b82 */ /* 0x000e620000000a00 */
[----:B------:R-:W2:Y:S01]  /*0040*/  LDCU.64 UR4, c[0x0][0x358] ;  /* 0x00006b00ff0477ac */ /* 0x000ea20008000a00 */
[----:B------:R-:W3:Y:S01]  /*0050*/  LDCU UR7, c[0x0][0x388] ;  /* 0x00007100ff0777ac */ /* 0x000ee20008000800 */
[----:B0-----:R-:W-:-:S04]  /*0060*/  VIADD R0, R0, UR6 ;  /* 0x0000000600007c36 */ /* 0x001fc80008000000 */
[----:B--23--:R-:W-:-:S07]  /*0070*/  IMAD.MOV.U32 R11, RZ, RZ, R0 ;  /* 0x000000ffff0b7224 */ /* 0x00cfce00078e0000 */
.L_x_0:
[C---:B0-----:R-:W-:Y:S01]  /*0080*/  SHF.L.U32 R7, R0.reuse, 0x1, RZ ;  /* 0x0000000100077819 */ /* 0x041fe200000006ff */
[----:B------:R-:W-:-:S04]  /*0090*/  IMAD.WIDE R4, R0, 0x4, RZ ;  /* 0x0000000400047825 */ /* 0x000fc800078e02ff */
[C---:B------:R-:W-:Y:S02]  /*00a0*/  VIADD R15, R7.reuse, 0x1 ;  /* 0x00000001070f7836 */ /* 0x040fe40000000000 */
[----:B-1----:R-:W-:-:S03]  /*00b0*/  IMAD.WIDE R8, R7, 0x4, R2 ;  /* 0x0000000407087825 */ /* 0x002fc600078e0202 */
[----:B------:R-:W-:Y:S02]  /*00c0*/  ISETP.GE.AND P1, PT, R15, UR7, PT ;  /* 0x000000070f007c0c */ /* 0x000fe4000bf26270 */
[----:B------:R-:W-:-:S04]  /*00d0*/  IADD3 R4, P0, PT, R8, -R4, RZ ;  /* 0x8000000408047210 */ /* 0x000fc80007f1e0ff */
[----:B------:R-:W-:-:S07]  /*00e0*/  IADD3.X R5, PT, PT, R9, ~R5, RZ, P0, !PT ;  /* 0x8000000509057210 */ /* 0x000fce00007fe4ff */
[----:B------:R-:W2:Y:S04]  /*00f0*/  @!P1 LDG.E R6, desc[UR4][R8.64+0x4] ;  /* 0x0000040408069981 */ /* 0x000ea8000c1e1900 */
[----:B------:R-:W2:Y:S01]  /*0100*/  @!P1 LDG.E R13, desc[UR4][R4.64] ;  /* 0x00000004040d9981 */ /* 0x000ea2000c1e1900 */
[----:B------:R-:W-:-:S05]  /*0110*/  VIADD R12, R7, 0x2 ;  /* 0x00000002070c7836 */ /* 0x000fca0000000000 */
[----:B------:R-:W-:-:S13]  /*0120*/  ISETP.GE.AND P0, PT, R12, UR7, PT ;  /* 0x000000070c007c0c */ /* 0x000fda000bf06270 */
[----:B------:R-:W3:Y:S01]  /*0130*/  @!P0 LDG.E R10, desc[UR4][R8.64+0x8] ;  /* 0x00000804080a8981 */ /* 0x000ee2000c1e1900 */
[----:B--2---:R-:W-:-:S04]  /*0140*/  @!P1 ISETP.GT.AND P2, PT, R6, R13, PT ;  /* 0x0000000d0600920c */ /* 0x004fc80003f44270 */
[----:B------:R-:W-:-:S05]  /*0150*/  @!P1 SEL R11, R15, R0, P2 ;  /* 0x000000000f0b9207 */ /* 0x000fca0001000000 */
[----:B------:R-:W-:-:S06]  /*0160*/  @!P0 IMAD.WIDE R6, R11, 0x4, R2 ;  /* 0x000000040b068825 */ /* 0x000fcc00078e0202 */
[----:B------:R-:W3:Y:S02]  /*0170*/  @!P0 LDG.E R7, desc[UR4][R6.64] ;  /* 0x0000000406078981 */ /* 0x000ee4000c1e1900 */
[----:B---3--:R-:W-:-:S04]  /*0180*/  @!P0 ISETP.GT.AND P1, PT, R10, R7, PT ;  /* 0x000000070a00820c */ /* 0x008fc80003f24270 */
[----:B------:R-:W-:-:S04]  /*0190*/  @!P0 SEL R11, R12, R11, P1 ;  /* 0x0000000b0c0b8207 */ /* 0x000fc80000800000 */
[----:B------:R-:W-:-:S13]  /*01a0*/  ISETP.NE.AND P0, PT, R11, R0, PT ;  /* 0x000000000b00720c */ /* 0x000fda0003f05270 */
[----:B------:R-:W-:Y:S05]  /*01b0*/  @!P0 EXIT ;  /* 0x000000000000894d */ /* 0x000fea0003800000 */
[----:B------:R-:W-:Y:S01]  /*01c0*/  IMAD.WIDE R6, R11, 0x4, R2 ;  /* 0x000000040b067825 */ /* 0x000fe200078e0202 */
[----:B------:R-:W2:Y:S04]  /*01d0*/  LDG.E R9, desc[UR4][R4.64] ;  /* 0x0000000404097981 */ /* 0x000ea8000c1e1900 */
[----:B------:R-:W3:Y:S01]  /*01e0*/  LDG.E R13, desc[UR4][R6.64] ;  /* 0x00000004060d7981 */ /* 0x000ee2000c1e1900 */
[----:B------:R-:W-:-:S03]  /*01f0*/  MOV R0, R11 ;  /* 0x0000000b00007202 */ /* 0x000fc60000000f00 */
[----:B---3--:R0:W-:Y:S04]  /*0200*/  STG.E desc[UR4][R4.64], R13 ;  /* 0x0000000d04007986 */ /* 0x0081e8000c101904 */
[----:B--2---:R0:W-:Y:S01]  /*0210*/  STG.E desc[UR4][R6.64], R9 ;  /* 0x0000000906007986 */ /* 0x0041e2000c101904 */
[----:B------:R-:W-:Y:S05]  /*0220*/  BRA `(.L_x_0) ;  /* 0xfffffffc00947947 */ /* 0x000fea000383ffff */
.L_x_1:
[----:B------:R-:W-:-:S00]  /*0230*/  BRA `(.L_x_1) ;  /* 0xfffffffc00fc7947 */ /* 0x000fc0000383ffff */
[----:B------:R-:W-:-:S00]  /*0240*/  NOP ;  /* 0x0000000000007918 */ /* 0x000fc00000000000 */
        /* <DEDUP_REMOVED lines=11> */
.L_x_2:


//--------------------- .nv.shared.reserved.0     --------------------------
	.section	.nv.shared.reserved.0,"aw",@nobits
	.weak		__nv_reservedSMEM_offset_0_alias
	.size		__nv_reservedSMEM_offset_0_alias, 0, 64
	.other		__nv_reservedSMEM_offset_0_alias,@"STO_CUDA_RESERVED_SHARED STV_DEFAULT"
__nv_reservedSMEM_offset_0_alias:
	.zero		0
	.zero		64


//--------------------- .nv.constant0._Z13heapifyKernelPiii --------------------------
	.section	.nv.constant0._Z13heapifyKernelPiii,"a",@progbits
	.sectionflags	@""
	.align	4
.nv.constant0._Z13heapifyKernelPiii:
	.zero		912


//--------------------- SYMBOLS --------------------------

	.type		.nv.reservedSmem.offset0,@object
	.size		.nv.reservedSmem.offset0,0x4
